//
// Generated by NVIDIA NVVM Compiler
//
// Compiler Build ID: CL-36424714
// Cuda compilation tools, release 13.0, V13.0.88
// Based on NVVM 20.0.0
//

.version 9.0
.target sm_100
.address_size 64

	// .globl	_Z14hello_from_gpuv
.extern .func  (.param .b32 func_retval0) vprintf
(
	.param .b64 vprintf_param_0,
	.param .b64 vprintf_param_1
)
;
.global .align 1 .b8 $str[23] = {72, 101, 108, 108, 111, 32, 87, 111, 114, 108, 100, 32, 102, 114, 111, 109, 32, 71, 80, 85, 33, 10};

.visible .entry _Z14hello_from_gpuv()
.explicitcluster
.reqnctapercluster 2, 1, 1
{
	.reg .b32 	%r<3>;
	.reg .b64 	%rd<3>;

	mov.u64 	%rd1, $str;
	cvta.global.u64 	%rd2, %rd1;
	{ // callseq 0, 0
	.param .b64 param0;
	st.param.b64 	[param0], %rd2;
	.param .b64 param1;
	st.param.b64 	[param1], 0;
	.param .b32 retval0;
	call.uni (retval0), 
	vprintf, 
	(
	param0, 
	param1
	);
	ld.param.b32 	%r1, [retval0];
	} // callseq 0
	ret;

}


// ===== COMPILED SASS (sm_100) =====

	.target	sm_100

	.elftype	@"ET_EXEC"


//--------------------- .note.nv.tkinfo           --------------------------
	.section	.note.nv.tkinfo,"",@"SHT_NOTE"
	.sectionflags	@"SHF_NOTE_NV_TKINFO"
	.tkinfo
        /*0018*/ 	.word	0x00000002
        /*0030*/ 	.string	""
        /*0030*/ 	.string	"ptxas"
        /*0030*/ 	.string	"Cuda compilation tools, release 13.0, V13.0.88"
        /*0030*/ 	.string	"Build cuda_13.0.r13.0/compiler.36424714_0"
        /*0030*/ 	.string	"-arch sm_100 -m 64 "



//--------------------- .note.nv.cuinfo           --------------------------
	.section	.note.nv.cuinfo,"",@"SHT_NOTE"
	.sectionflags	@"SHF_NOTE_NV_CUINFO"
        /*0018*/ 	.short	0x0002
        /*001a*/ 	.short	0x0064
        /*001c*/ 	.short	0x0082
	.zero		2


//--------------------- .nv.info                  --------------------------
	.section	.nv.info,"",@"SHT_CUDA_INFO"
	.align	4


	//----- nvinfo : EIATTR_REGCOUNT
	.align		4
        /*0000*/ 	.byte	0x04, 0x2f
        /*0002*/ 	.short	(.L_2 - .L_1)
	.align		4
.L_1:
        /*0004*/ 	.word	index@(_Z14hello_from_gpuv)
        /*0008*/ 	.word	0x00000018


	//----- nvinfo : EIATTR_FRAME_SIZE
	.align		4
.L_2:
        /*000c*/ 	.byte	0x04, 0x11
        /*000e*/ 	.short	(.L_4 - .L_3)
	.align		4
.L_3:
        /*0010*/ 	.word	index@(_Z14hello_from_gpuv)
        /*0014*/ 	.word	0x00000000


	//----- nvinfo : EIATTR_MIN_STACK_SIZE
	.align		4
.L_4:
        /*0018*/ 	.byte	0x04, 0x12
        /*001a*/ 	.short	(.L_6 - .L_5)
	.align		4
.L_5:
        /*001c*/ 	.word	index@(_Z14hello_from_gpuv)
        /*0020*/ 	.word	0x00000000
.L_6:


//--------------------- .nv.compat                --------------------------
	.section	.nv.compat,"",@"SHT_CUDA_COMPAT_INFO"
	.align	4
        /*0000*/ 	.byte	0x02, 0x09, 0x00, 0x00, 0x02, 0x02, 0x01, 0x00, 0x02, 0x05, 0x05, 0x00, 0x03, 0x07, 0x01, 0x01
        /*0010*/ 	.byte	0x02, 0x03, 0x00, 0x00, 0x02, 0x06, 0x01, 0x00, 0x04, 0x0b, 0x08, 0x00, 0x09, 0x00, 0x00, 0x00
        /*0020*/ 	.byte	0x00, 0x00, 0x00, 0x00


//--------------------- .nv.info._Z14hello_from_gpuv --------------------------
	.section	.nv.info._Z14hello_from_gpuv,"",@"SHT_CUDA_INFO"
	.sectionflags	@""
	.align	4


	//----- nvinfo : EIATTR_CUDA_API_VERSION
	.align		4
        /*0000*/ 	.byte	0x04, 0x37
        /*0002*/ 	.short	(.L_8 - .L_7)
.L_7:
        /*0004*/ 	.word	0x00000082


	//----- nvinfo : EIATTR_EXPLICIT_CLUSTER
	.align		4
.L_8:
        /*0008*/ 	.byte	0x01, 0x3e
	.zero		2


	//----- nvinfo : EIATTR_CTA_PER_CLUSTER
	.align		4
        /*000c*/ 	.byte	0x04, 0x3d
        /*000e*/ 	.short	(.L_10 - .L_9)
.L_9:
        /*0010*/ 	.word	0x00000002
        /*0014*/ 	.word	0x00000001
        /*0018*/ 	.word	0x00000001


	//----- nvinfo : EIATTR_SPARSE_MMA_MASK
	.align		4
.L_10:
        /*001c*/ 	.byte	0x03, 0x50
        /*001e*/ 	.short	0x0000


	//----- nvinfo : EIATTR_MAXREG_COUNT
	.align		4
        /*0020*/ 	.byte	0x03, 0x1b
        /*0022*/ 	.short	0x00ff


	//----- nvinfo : EIATTR_EXTERNS
	.align		4
        /*0024*/ 	.byte	0x04, 0x0f
        /*0026*/ 	.short	(.L_12 - .L_11)


	//   ....[0]....
	.align		4
.L_11:
        /*0028*/ 	.word	index@(vprintf)


	//----- nvinfo : EIATTR_MERCURY_ISA_VERSION
	.align		4
.L_12:
        /*002c*/ 	.byte	0x03, 0x5f
        /*002e*/ 	.short	0x0101


	//----- nvinfo : EIATTR_VRC_CTA_INIT_COUNT
	.align		4
        /*0030*/ 	.byte	0x02, 0x4a
	.zero		1
	.zero		1


	//----- nvinfo : EIATTR_SYSCALL_OFFSETS
	.align		4
        /*0034*/ 	.byte	0x04, 0x46
        /*0036*/ 	.short	(.L_14 - .L_13)


	//   ....[0]....
.L_13:
        /*0038*/ 	.word	0x00000080


	//----- nvinfo : EIATTR_EXIT_INSTR_OFFSETS
	.align		4
.L_14:
        /*003c*/ 	.byte	0x04, 0x1c
        /*003e*/ 	.short	(.L_16 - .L_15)


	//   ....[0]....
.L_15:
        /*0040*/ 	.word	0x00000090


	//----- nvinfo : EIATTR_SW_WAR
	.align		4
.L_16:
        /*0044*/ 	.byte	0x04, 0x36
        /*0046*/ 	.short	(.L_18 - .L_17)
.L_17:
        /*0048*/ 	.word	0x00000008
.L_18:


//--------------------- .nv.callgraph             --------------------------
	.section	.nv.callgraph,"",@"SHT_CUDA_CALLGRAPH"
	.align	4
	.sectionentsize	8
	.align		4
        /*0000*/ 	.word	0x00000000
	.align		4
        /*0004*/ 	.word	0xffffffff
	.align		4
        /*0008*/ 	.word	index@(_Z14hello_from_gpuv)
	.align		4
        /*000c*/ 	.word	index@(vprintf)
	.align		4
        /*0010*/ 	.word	0x00000000
	.align		4
        /*0014*/ 	.word	0xfffffffe
	.align		4
        /*0018*/ 	.word	0x00000000
	.align		4
        /*001c*/ 	.word	0xfffffffd
	.align		4
        /*0020*/ 	.word	0x00000000
	.align		4
        /*0024*/ 	.word	0xfffffffc


//--------------------- .nv.constant4             --------------------------
	.section	.nv.constant4,"a",@progbits
	.align	8
	.align		8
.nv.constant4:
        /*0000*/ 	.dword	vprintf
	.align		8
        /*0008*/ 	.dword	$str


//--------------------- .text._Z14hello_from_gpuv --------------------------
	.section	.text._Z14hello_from_gpuv,"ax",@progbits
	.align	128
        .global         _Z14hello_from_gpuv
        .type           _Z14hello_from_gpuv,@function
        .size           _Z14hello_from_gpuv,(.L_x_2 - _Z14hello_from_gpuv)
        .other          _Z14hello_from_gpuv,@"STO_CUDA_ENTRY STV_DEFAULT"
_Z14hello_from_gpuv:
.text._Z14hello_from_gpuv:
[----:B------:R-:W0:Y:S01]  /*0000*/  LDC R1, c[0x0][0x37c] ;  /* 0x0000df00ff017b82 */ /* 0x000e220000000800 */
[----:B------:R-:W-:Y:S01]  /*0010*/  MOV R0, 0x0 ;  /* 0x0000000000007802 */ /* 0x000fe20000000f00 */
[----:B------:R-:W1:Y:S01]  /*0020*/  LDCU.64 UR4, c[0x4][0x8] ;  /* 0x01000100ff0477ac */ /* 0x000e620008000a00 */
[----:B------:R-:W-:-:S05]  /*0030*/  CS2R R6, SRZ ;  /* 0x0000000000067805 */ /* 0x000fca000001ff00 */
[----:B------:R2:W3:Y:S01]  /*0040*/  LDC.64 R2, c[0x4][R0] ;  /* 0x0100000000027b82 */ /* 0x0004e20000000a00 */
[----:B-1----:R-:W-:Y:S02]  /*0050*/  IMAD.U32 R4, RZ, RZ, UR4 ;  /* 0x00000004ff047e24 */ /* 0x002fe4000f8e00ff */
[----:B--2---:R-:W-:-:S07]  /*0060*/  IMAD.U32 R5, RZ, RZ, UR5 ;  /* 0x00000005ff057e24 */ /* 0x004fce000f8e00ff */
[----:B------:R-:W-:-:S07]  /*0070*/  LEPC R20, `(.L_x_0) ;  /* 0x000000001014794e */ /* 0x000fce0000000000 */
[----:B0--3--:R-:W-:Y:S05]  /*0080*/  CALL.ABS.NOINC R2 ;  /* 0x0000000002007343 */ /* 0x009fea0003c00000 */
.L_x_0:
[----:B------:R-:W-:Y:S05]  /*0090*/  EXIT ;  /* 0x000000000000794d */ /* 0x000fea0003800000 */
.L_x_1:
[----:B------:R-:W-:-:S00]  /*00a0*/  BRA `(.L_x_1) ;  /* 0xfffffffc00fc7947 */ /* 0x000fc0000383ffff */
[----:B------:R-:W-:-:S00]  /*00b0*/  NOP ;  /* 0x0000000000007918 */ /* 0x000fc00000000000 */
        /* <DEDUP_REMOVED lines=12> */
.L_x_2:


//--------------------- .nv.global.init           --------------------------
	.section	.nv.global.init,"aw",@progbits
.nv.global.init:
	.type		$str,@object
	.size		$str,(.L_0 - $str)
$str:
        /*0000*/ 	.byte	0x48, 0x65, 0x6c, 0x6c, 0x6f, 0x20, 0x57, 0x6f, 0x72, 0x6c, 0x64, 0x20, 0x66, 0x72, 0x6f, 0x6d
        /*0010*/ 	.byte	0x20, 0x47, 0x50, 0x55, 0x21, 0x0a, 0x00
.L_0:


//--------------------- .nv.shared.reserved.0     --------------------------
	.section	.nv.shared.reserved.0,"aw",@nobits
	.weak		__nv_reservedSMEM_offset_0_alias
	.size		__nv_reservedSMEM_offset_0_alias, 0, 64
	.other		__nv_reservedSMEM_offset_0_alias,@"STO_CUDA_RESERVED_SHARED STV_DEFAULT"
__nv_reservedSMEM_offset_0_alias:
	.zero		0
	.zero		64


//--------------------- .nv.constant0._Z14hello_from_gpuv --------------------------
	.section	.nv.constant0._Z14hello_from_gpuv,"a",@progbits
	.sectionflags	@""
	.align	4
.nv.constant0._Z14hello_from_gpuv:
	.zero		896


//--------------------- SYMBOLS --------------------------

	.type		.nv.reservedSmem.offset0,@object
	.size		.nv.reservedSmem.offset0,0x4
	.type		vprintf,@function
